	.headerflags	@"EF_CUDA_TEXMODE_UNIFIED EF_CUDA_64BIT_ADDRESS EF_CUDA_ACCELERATORS EF_CUDA_SM90 EF_CUDA_VIRTUAL_SM(EF_CUDA_SM90)"
	.elftype	@"ET_EXEC"


//--------------------- .nv.info                  --------------------------
	.section	.nv.info,"",@"SHT_CUDA_INFO"
	.align	4


	//----- nvinfo : EIATTR_REGCOUNT
	.align		4
        /*0000*/ 	.byte	0x04, 0x2f
        /*0002*/ 	.short	(.L_1 - .L_0)
	.align		4
.L_0:
        /*0004*/ 	.word	index@(triton_poi_fused_cat_1)
        /*0008*/ 	.word	0x0000001e


	//----- nvinfo : EIATTR_MIN_STACK_SIZE
	.align		4
.L_1:
        /*000c*/ 	.byte	0x04, 0x12
        /*000e*/ 	.short	(.L_3 - .L_2)
	.align		4
.L_2:
        /*0010*/ 	.word	index@(triton_poi_fused_cat_1)
        /*0014*/ 	.word	0x00000000


	//----- nvinfo : EIATTR_FRAME_SIZE
	.align		4
.L_3:
        /*0018*/ 	.byte	0x04, 0x11
        /*001a*/ 	.short	(.L_5 - .L_4)
	.align		4
.L_4:
        /*001c*/ 	.word	index@(triton_poi_fused_cat_1)
        /*0020*/ 	.word	0x00000000


	//----- nvinfo : EIATTR_MIN_STACK_SIZE
	.align		4
.L_5:
        /*0024*/ 	.byte	0x04, 0x12
        /*0026*/ 	.short	(.L_7 - .L_6)
	.align		4
.L_6:
        /*0028*/ 	.word	index@(triton_poi_fused_cat_1)
        /*002c*/ 	.word	0x00000000
.L_7:


//--------------------- .nv.info.triton_poi_fused_cat_1 --------------------------
	.section	.nv.info.triton_poi_fused_cat_1,"",@"SHT_CUDA_INFO"
	.sectionflags	@""
	.align	4


	//----- nvinfo : EIATTR_CUDA_API_VERSION
	.align		4
        /*0000*/ 	.byte	0x04, 0x37
        /*0002*/ 	.short	(.L_9 - .L_8)
.L_8:
        /*0004*/ 	.word	0x0000007c


	//----- nvinfo : EIATTR_KPARAM_INFO
	.align		4
.L_9:
        /*0008*/ 	.byte	0x04, 0x17
        /*000a*/ 	.short	(.L_11 - .L_10)
.L_10:
        /*000c*/ 	.word	0x00000000
        /*0010*/ 	.short	0x0002
        /*0012*/ 	.short	0x0010
        /*0014*/ 	.byte	0x00, 0xf0, 0x11, 0x00


	//----- nvinfo : EIATTR_KPARAM_INFO
	.align		4
.L_11:
        /*0018*/ 	.byte	0x04, 0x17
        /*001a*/ 	.short	(.L_13 - .L_12)
.L_12:
        /*001c*/ 	.word	0x00000000
        /*0020*/ 	.short	0x0001
        /*0022*/ 	.short	0x0008
        /*0024*/ 	.byte	0x00, 0xf4, 0x21, 0x00


	//----- nvinfo : EIATTR_KPARAM_INFO
	.align		4
.L_13:
        /*0028*/ 	.byte	0x04, 0x17
        /*002a*/ 	.short	(.L_15 - .L_14)
.L_14:
        /*002c*/ 	.word	0x00000000
        /*0030*/ 	.short	0x0000
        /*0032*/ 	.short	0x0000
        /*0034*/ 	.byte	0x00, 0xf4, 0x21, 0x00


	//----- nvinfo : EIATTR_SPARSE_MMA_MASK
	.align		4
.L_15:
        /*0038*/ 	.byte	0x03, 0x50
        /*003a*/ 	.short	0x0000


	//----- nvinfo : EIATTR_MAXREG_COUNT
	.align		4
        /*003c*/ 	.byte	0x03, 0x1b
        /*003e*/ 	.short	0x00ff


	//----- nvinfo : EIATTR_EXIT_INSTR_OFFSETS
	.align		4
        /*0040*/ 	.byte	0x04, 0x1c
        /*0042*/ 	.short	(.L_17 - .L_16)


	//   ....[0]....
.L_16:
        /*0044*/ 	.word	0x00000500


	//   ....[1]....
        /*0048*/ 	.word	0x00000520


	//----- nvinfo : EIATTR_REQNTID
	.align		4
.L_17:
        /*004c*/ 	.byte	0x04, 0x10
        /*004e*/ 	.short	(.L_19 - .L_18)
.L_18:
        /*0050*/ 	.word	0x00000020
        /*0054*/ 	.word	0x00000001
        /*0058*/ 	.word	0x00000001


	//----- nvinfo : EIATTR_CBANK_PARAM_SIZE
	.align		4
.L_19:
        /*005c*/ 	.byte	0x03, 0x19
        /*005e*/ 	.short	0x0014


	//----- nvinfo : EIATTR_PARAM_CBANK
	.align		4
        /*0060*/ 	.byte	0x04, 0x0a
        /*0062*/ 	.short	(.L_21 - .L_20)
	.align		4
.L_20:
        /*0064*/ 	.word	index@(.nv.constant0.triton_poi_fused_cat_1)
        /*0068*/ 	.short	0x0210
        /*006a*/ 	.short	0x0014


	//----- nvinfo : EIATTR_SW_WAR
	.align		4
.L_21:
        /*006c*/ 	.byte	0x04, 0x36
        /*006e*/ 	.short	(.L_23 - .L_22)
.L_22:
        /*0070*/ 	.word	0x00000008
.L_23:


//--------------------- .nv.callgraph             --------------------------
	.section	.nv.callgraph,"",@"SHT_CUDA_CALLGRAPH"
	.align	4
	.sectionentsize	8
	.align		4
        /*0000*/ 	.word	0x00000000
	.align		4
        /*0004*/ 	.word	0xffffffff
	.align		4
        /*0008*/ 	.word	0x00000000
	.align		4
        /*000c*/ 	.word	0xfffffffe
	.align		4
        /*0010*/ 	.word	0x00000000
	.align		4
        /*0014*/ 	.word	0xfffffffd
	.align		4
        /*0018*/ 	.word	0x00000000
	.align		4
        /*001c*/ 	.word	0xfffffffc


//--------------------- .text.triton_poi_fused_cat_1 --------------------------
	.section	.text.triton_poi_fused_cat_1,"ax",@progbits
	.align	128
        .global         triton_poi_fused_cat_1
        .type           triton_poi_fused_cat_1,@function
        .size           triton_poi_fused_cat_1,(.L_x_1 - triton_poi_fused_cat_1)
        .other          triton_poi_fused_cat_1,@"STO_CUDA_ENTRY STV_DEFAULT"
triton_poi_fused_cat_1:
.text.triton_poi_fused_cat_1:
[----:B------:R-:W0:Y:S02]  /*0000*/  LDC R1, c[0x0][0x28] ;  /* 0x00000a00ff017b82 */ /* 0x000e240000000800 */
[----:B------:R-:W1:Y:S01]  /*0010*/  S2R R3, SR_TID.X ;  /* 0x0000000000037919 */ /* 0x000e620000002100 */
[----:B------:R-:W-:Y:S01]  /*0020*/  IMAD.MOV.U32 R16, RZ, RZ, RZ ;  /* 0x000000ffff107224 */ /* 0x000fe200078e00ff */
[----:B------:R-:W-:Y:S01]  /*0030*/  ULDC.64 UR4, c[0x0][0x208] ;  /* 0x0000820000047ab9 */ /* 0x000fe20000000a00 */
[----:B------:R-:W2:Y:S01]  /*0040*/  S2R R2, SR_CTAID.X ;  /* 0x0000000000027919 */ /* 0x000ea20000002500 */
[----:B-1----:R-:W-:Y:S02]  /*0050*/  IMAD.SHL.U32 R3, R3, 0x2, RZ ;  /* 0x0000000203037824 */ /* 0x002fe400078e00ff */
[----:B--2---:R-:W-:Y:S01]  /*0060*/  IMAD.SHL.U32 R0, R2, 0x40, RZ ;  /* 0x0000004002007824 */ /* 0x004fe200078e00ff */
[----:B------:R-:W-:-:S04]  /*0070*/  SHF.R.S32.HI R5, RZ, 0x19, R2 ;  /* 0x00000019ff057819 */ /* 0x000fc80000011402 */
[----:B------:R-:W-:Y:S02]  /*0080*/  LOP3.LUT R2, R0, 0xe, R3, 0xf8, !PT ;  /* 0x0000000e00027812 */ /* 0x000fe400078ef803 */
[----:B------:R-:W-:Y:S02]  /*0090*/  SGXT R5, R5, 0x1 ;  /* 0x000000010505781a */ /* 0x000fe40000000200 */
[----:B------:R-:W-:Y:S02]  /*00a0*/  LOP3.LUT R2, R2, 0x1, RZ, 0xfc, !PT ;  /* 0x0000000102027812 */ /* 0x000fe400078efcff */
[----:B------:R-:W-:Y:S02]  /*00b0*/  LOP3.LUT R0, R0, 0x3e, R3, 0xf8, !PT ;  /* 0x0000003e00007812 */ /* 0x000fe400078ef803 */
[----:B------:R-:W-:Y:S02]  /*00c0*/  LEA.HI R5, R5, R2, RZ, 0x4 ;  /* 0x0000000205057211 */ /* 0x000fe400078f20ff */
[----:B------:R-:W-:-:S02]  /*00d0*/  ISETP.GE.AND P2, PT, R0, 0x40, PT ;  /* 0x000000400000780c */ /* 0x000fc40003f46270 */
[----:B------:R-:W-:-:S04]  /*00e0*/  LOP3.LUT R5, R5, 0xffffffd0, RZ, 0xc0, !PT ;  /* 0xffffffd005057812 */ /* 0x000fc800078ec0ff */
[----:B------:R-:W-:Y:S02]  /*00f0*/  IADD3 R4, R2, -R5, RZ ;  /* 0x8000000502047210 */ /* 0x000fe40007ffe0ff */
[----:B------:R-:W1:Y:S02]  /*0100*/  LDC.64 R2, c[0x0][0x210] ;  /* 0x00008400ff027b82 */ /* 0x000e640000000a00 */
[----:B------:R-:W-:-:S04]  /*0110*/  LOP3.LUT R5, R4, 0x80, RZ, 0xc0, !PT ;  /* 0x0000008004057812 */ /* 0x000fc800078ec0ff */
[----:B------:R-:W-:-:S04]  /*0120*/  LEA.HI R5, R5, R4, RZ, 0x19 ;  /* 0x0000000405057211 */ /* 0x000fc800078fc8ff */
[C---:B------:R-:W-:Y:S02]  /*0130*/  LOP3.LUT R6, R5.reuse, 0xfe, RZ, 0xc0, !PT ;  /* 0x000000fe05067812 */ /* 0x040fe400078ec0ff */
[----:B------:R-:W-:Y:S02]  /*0140*/  PRMT R7, R5, 0x8880, RZ ;  /* 0x0000888005077816 */ /* 0x000fe400000000ff */
[----:B------:R-:W-:Y:S01]  /*0150*/  SHF.R.S32.HI R5, RZ, 0x1f, R0 ;  /* 0x0000001fff057819 */ /* 0x000fe20000011400 */
[----:B------:R-:W-:Y:S02]  /*0160*/  IMAD.MOV R8, RZ, RZ, -R6 ;  /* 0x000000ffff087224 */ /* 0x000fe400078e0a06 */
[----:B------:R-:W-:Y:S01]  /*0170*/  IMAD.MOV.U32 R6, RZ, RZ, R7 ;  /* 0x000000ffff067224 */ /* 0x000fe200078e0007 */
[----:B------:R-:W-:Y:S02]  /*0180*/  LEA.HI R5, R5, R0, RZ, 0x4 ;  /* 0x0000000005057211 */ /* 0x000fe400078f20ff */
[----:B------:R-:W-:-:S02]  /*0190*/  PRMT R7, R8, 0x7710, RZ ;  /* 0x0000771008077816 */ /* 0x000fc400000000ff */
[----:B------:R-:W-:Y:S02]  /*01a0*/  SHF.R.S32.HI R14, RZ, 0x4, R5 ;  /* 0x00000004ff0e7819 */ /* 0x000fe40000011405 */
[----:B------:R-:W-:Y:S02]  /*01b0*/  IADD3 R4, R4, R7, RZ ;  /* 0x0000000704047210 */ /* 0x000fe40007ffe0ff */
[----:B------:R-:W-:Y:S02]  /*01c0*/  LOP3.LUT R7, R5, 0xfffffff0, RZ, 0xc0, !PT ;  /* 0xfffffff005077812 */ /* 0x000fe400078ec0ff */
[----:B------:R-:W-:Y:S02]  /*01d0*/  SHF.R.S32.HI R6, RZ, 0x1, R6 ;  /* 0x00000001ff067819 */ /* 0x000fe40000011406 */
[----:B------:R-:W-:Y:S01]  /*01e0*/  PRMT R17, R4, 0x8880, RZ ;  /* 0x0000888004117816 */ /* 0x000fe200000000ff */
[----:B------:R-:W-:Y:S01]  /*01f0*/  IMAD.IADD R15, R0, 0x1, -R7 ;  /* 0x00000001000f7824 */ /* 0x000fe200078e0a07 */
[----:B------:R-:W-:Y:S01]  /*0200*/  PRMT R5, R6, 0x9910, RZ ;  /* 0x0000991006057816 */ /* 0x000fe200000000ff */
[----:B------:R-:W-:-:S05]  /*0210*/  IMAD.SHL.U32 R0, R14, 0x40, RZ ;  /* 0x000000400e007824 */ /* 0x000fca00078e00ff */
[----:B------:R-:W-:Y:S01]  /*0220*/  LEA R13, R15, R0, 0x2 ;  /* 0x000000000f0d7211 */ /* 0x000fe200078e10ff */
[----:B------:R-:W-:Y:S01]  /*0230*/  IMAD R0, R5, 0x8, R0 ;  /* 0x0000000805007824 */ /* 0x000fe200078e0200 */
[----:B------:R-:W-:-:S03]  /*0240*/  HFMA2.MMA R21, -RZ, RZ, 0, 0 ;  /* 0x00000000ff157435 */ /* 0x000fc600000001ff */
[----:B-1----:R-:W-:Y:S01]  /*0250*/  IMAD.WIDE R4, R13, 0x4, R2 ;  /* 0x000000040d047825 */ /* 0x002fe200078e0202 */
[----:B------:R-:W-:Y:S01]  /*0260*/  LEA R17, R17, R0, 0x1 ;  /* 0x0000000011117211 */ /* 0x000fe200078e08ff */
[----:B------:R-:W-:Y:S02]  /*0270*/  HFMA2.MMA R23, -RZ, RZ, 0, 0 ;  /* 0x00000000ff177435 */ /* 0x000fe400000001ff */
[----:B------:R-:W-:Y:S01]  /*0280*/  VIADD R9, R13, 0x1 ;  /* 0x000000010d097836 */ /* 0x000fe20000000000 */
[----:B------:R1:W2:Y:S01]  /*0290*/  @!P2 LDG.E.EL R16, desc[UR4][R4.64] ;  /* 0x000000040410a981 */ /* 0x0002a2000c2e1900 */
[----:B------:R-:W-:Y:S02]  /*02a0*/  VIADD R19, R17, 0x1 ;  /* 0x0000000111137836 */ /* 0x000fe40000000000 */
[----:B------:R-:W-:Y:S01]  /*02b0*/  VIADD R11, R13, 0x4 ;  /* 0x000000040d0b7836 */ /* 0x000fe20000000000 */
[----:B------:R-:W-:Y:S01]  /*02c0*/  MOV R0, RZ ;  /* 0x000000ff00007202 */ /* 0x000fe20000000f00 */
[----:B------:R-:W-:-:S02]  /*02d0*/  IMAD.MOV.U32 R18, RZ, RZ, RZ ;  /* 0x000000ffff127224 */ /* 0x000fc400078e00ff */
[----:B------:R-:W-:Y:S01]  /*02e0*/  IMAD.WIDE R8, R9, 0x4, R2 ;  /* 0x0000000409087825 */ /* 0x000fe200078e0202 */
[----:B------:R-:W-:-:S03]  /*02f0*/  IADD3 R25, R13, 0x5, RZ ;  /* 0x000000050d197810 */ /* 0x000fc60007ffe0ff */
[--C-:B-1----:R-:W-:Y:S01]  /*0300*/  IMAD.WIDE R4, R19, 0x4, R2.reuse ;  /* 0x0000000413047825 */ /* 0x102fe200078e0202 */
[----:B------:R-:W2:Y:S03]  /*0310*/  @!P2 LDG.E.EL R21, desc[UR4][R8.64] ;  /* 0x000000040815a981 */ /* 0x000ea6000c2e1900 */
[C-C-:B------:R-:W-:Y:S01]  /*0320*/  IMAD.WIDE R6, R17.reuse, 0x4, R2.reuse ;  /* 0x0000000411067825 */ /* 0x140fe200078e0202 */
[----:B------:R-:W3:Y:S03]  /*0330*/  @!P2 LDG.E.EL R23, desc[UR4][R4.64] ;  /* 0x000000040417a981 */ /* 0x000ee6000c2e1900 */
[----:B------:R-:W-:Y:S01]  /*0340*/  VIADD R19, R17, 0x4 ;  /* 0x0000000411137836 */ /* 0x000fe20000000000 */
[----:B------:R1:W3:Y:S01]  /*0350*/  @!P2 LDG.E.EL R0, desc[UR4][R6.64] ;  /* 0x000000040600a981 */ /* 0x0002e2000c2e1900 */
[----:B------:R-:W-:-:S04]  /*0360*/  IMAD.WIDE R10, R11, 0x4, R2 ;  /* 0x000000040b0a7825 */ /* 0x000fc800078e0202 */
[----:B------:R-:W-:Y:S01]  /*0370*/  VIADD R27, R17, 0x5 ;  /* 0x00000005111b7836 */ /* 0x000fe20000000000 */
[----:B------:R-:W-:Y:S01]  /*0380*/  MOV R17, RZ ;  /* 0x000000ff00117202 */ /* 0x000fe20000000f00 */
[--C-:B------:R-:W-:Y:S01]  /*0390*/  IMAD.WIDE R12, R19, 0x4, R2.reuse ;  /* 0x00000004130c7825 */ /* 0x100fe200078e0202 */
[----:B------:R4:W5:Y:S01]  /*03a0*/  @!P2 LDG.E.EL R18, desc[UR4][R10.64] ;  /* 0x000000040a12a981 */ /* 0x000962000c2e1900 */
[----:B-1----:R-:W1:Y:S02]  /*03b0*/  LDC.64 R6, c[0x0][0x218] ;  /* 0x00008600ff067b82 */ /* 0x002e640000000a00 */
[--C-:B------:R-:W-:Y:S01]  /*03c0*/  IMAD.WIDE R8, R25, 0x4, R2.reuse ;  /* 0x0000000419087825 */ /* 0x100fe200078e0202 */
[----:B------:R-:W5:Y:S03]  /*03d0*/  @!P2 LDG.E.EL R17, desc[UR4][R12.64] ;  /* 0x000000040c11a981 */ /* 0x000f66000c2e1900 */
[----:B------:R-:W-:Y:S01]  /*03e0*/  IMAD.WIDE R2, R27, 0x4, R2 ;  /* 0x000000041b027825 */ /* 0x000fe200078e0202 */
[----:B----4-:R-:W-:-:S06]  /*03f0*/  CS2R R10, SRZ ;  /* 0x00000000000a7805 */ /* 0x010fcc000001ff00 */
[----:B------:R-:W4:Y:S04]  /*0400*/  @!P2 LDG.E.EL R10, desc[UR4][R8.64] ;  /* 0x00000004080aa981 */ /* 0x000f28000c2e1900 */
[----:B------:R1:W4:Y:S01]  /*0410*/  @!P2 LDG.E.EL R11, desc[UR4][R2.64] ;  /* 0x00000004020ba981 */ /* 0x000322000c2e1900 */
[----:B------:R-:W-:-:S04]  /*0420*/  IMAD R15, R14, 0x54, R15 ;  /* 0x000000540e0f7824 */ /* 0x000fc800078e020f */
[----:B-1----:R-:W-:-:S04]  /*0430*/  IMAD.WIDE R2, R15, 0x4, R6 ;  /* 0x000000040f027825 */ /* 0x002fc800078e0206 */
[----:B--2---:R-:W-:Y:S01]  /*0440*/  FADD R21, R21, R16 ;  /* 0x0000001015157221 */ /* 0x004fe20000000000 */
[----:B---3--:R-:W-:-:S03]  /*0450*/  FADD R0, R23, R0 ;  /* 0x0000000017007221 */ /* 0x008fc60000000000 */
[----:B-----5:R-:W-:Y:S01]  /*0460*/  FADD R21, R21, R18 ;  /* 0x0000001215157221 */ /* 0x020fe20000000000 */
[----:B------:R-:W-:-:S03]  /*0470*/  FADD R0, R0, R17 ;  /* 0x0000001100007221 */ /* 0x000fc60000000000 */
[----:B----4-:R-:W-:Y:S01]  /*0480*/  FADD R10, R21, R10 ;  /* 0x0000000a150a7221 */ /* 0x010fe20000000000 */
[----:B------:R-:W-:-:S03]  /*0490*/  FADD R0, R0, R11 ;  /* 0x0000000b00007221 */ /* 0x000fc60000000000 */
[----:B------:R-:W-:Y:S01]  /*04a0*/  FMUL R10, R10, 0.25 ;  /* 0x3e8000000a0a7820 */ /* 0x000fe20000400000 */
[----:B------:R-:W-:-:S04]  /*04b0*/  FMUL R0, R0, 0.25 ;  /* 0x3e80000000007820 */ /* 0x000fc80000400000 */
[----:B------:R-:W-:Y:S02]  /*04c0*/  FSETP.GEU.AND P0, PT, R10, RZ, PT ;  /* 0x000000ff0a00720b */ /* 0x000fe40003f0e000 */
[----:B------:R-:W-:Y:S02]  /*04d0*/  FSETP.GEU.AND P1, PT, R0, RZ, PT ;  /* 0x000000ff0000720b */ /* 0x000fe40003f2e000 */
[----:B------:R-:W-:Y:S02]  /*04e0*/  FSEL R10, R10, RZ, P0 ;  /* 0x000000ff0a0a7208 */ /* 0x000fe40000000000 */
[----:B------:R-:W-:Y:S01]  /*04f0*/  FSEL R11, R0, RZ, P1 ;  /* 0x000000ff000b7208 */ /* 0x000fe20000800000 */
[----:B------:R-:W-:Y:S08]  /*0500*/  @P2 EXIT ;  /* 0x000000000000294d */ /* 0x000ff00003800000 */
[----:B------:R-:W-:Y:S01]  /*0510*/  STG.E.64 desc[UR4][R2.64], R10 ;  /* 0x0000000a02007986 */ /* 0x000fe2000c101b04 */
[----:B------:R-:W-:Y:S05]  /*0520*/  EXIT ;  /* 0x000000000000794d */ /* 0x000fea0003800000 */
.L_x_0:
[----:B------:R-:W-:-:S00]  /*0530*/  BRA `(.L_x_0) ;  /* 0xfffffffc00fc7947 */ /* 0x000fc0000383ffff */
[----:B------:R-:W-:-:S00]  /*0540*/  NOP ;  /* 0x0000000000007918 */ /* 0x000fc00000000000 */
        /* <DEDUP_REMOVED lines=11> */
.L_x_1:


//--------------------- .nv.constant0.triton_poi_fused_cat_1 --------------------------
	.section	.nv.constant0.triton_poi_fused_cat_1,"a",@progbits
	.sectionflags	@""
	.align	4
.nv.constant0.triton_poi_fused_cat_1:
	.zero		548
